//
// Generated by NVIDIA NVVM Compiler
//
// Compiler Build ID: CL-36424714
// Cuda compilation tools, release 13.0, V13.0.88
// Based on NVVM 20.0.0
//

.version 9.0
.target sm_100
.address_size 64

	// .globl	_Z17matmul_gpu_kernel8matrix_sS_S_

.visible .entry _Z17matmul_gpu_kernel8matrix_sS_S_(
	.param .align 8 .b8 _Z17matmul_gpu_kernel8matrix_sS_S__param_0[24],
	.param .align 8 .b8 _Z17matmul_gpu_kernel8matrix_sS_S__param_1[24],
	.param .align 8 .b8 _Z17matmul_gpu_kernel8matrix_sS_S__param_2[24]
)
{
	.reg .pred 	%p<13>;
	.reg .b32 	%r<9>;
	.reg .b32 	%f<68>;
	.reg .b64 	%rd<78>;

	ld.param.u64 	%rd27, [_Z17matmul_gpu_kernel8matrix_sS_S__param_2+16];
	ld.param.u64 	%rd26, [_Z17matmul_gpu_kernel8matrix_sS_S__param_2+8];
	ld.param.u64 	%rd1, [_Z17matmul_gpu_kernel8matrix_sS_S__param_0+8];
	ld.param.u64 	%rd3, [_Z17matmul_gpu_kernel8matrix_sS_S__param_1+8];
	ld.param.u64 	%rd28, [_Z17matmul_gpu_kernel8matrix_sS_S__param_0];
	ld.param.u64 	%rd29, [_Z17matmul_gpu_kernel8matrix_sS_S__param_1+16];
	ld.param.u64 	%rd30, [_Z17matmul_gpu_kernel8matrix_sS_S__param_0+16];
	cvta.to.global.u64 	%rd2, %rd30;
	cvta.to.global.u64 	%rd4, %rd29;
	mov.u32 	%r1, %ctaid.y;
	mov.u32 	%r2, %ntid.y;
	mov.u32 	%r3, %tid.y;
	mad.lo.s32 	%r4, %r1, %r2, %r3;
	cvt.u64.u32 	%rd5, %r4;
	mov.u32 	%r5, %ctaid.x;
	mov.u32 	%r6, %ntid.x;
	mov.u32 	%r7, %tid.x;
	mad.lo.s32 	%r8, %r5, %r6, %r7;
	cvt.u64.u32 	%rd6, %r8;
	setp.le.u64 	%p1, %rd28, %rd5;
	setp.le.u64 	%p2, %rd3, %rd6;
	or.pred  	%p3, %p1, %p2;
	@%p3 bra 	$L__BB0_14;
	setp.eq.s64 	%p4, %rd1, 0;
	mov.f32 	%f67, 0f00000000;
	@%p4 bra 	$L__BB0_13;
	mul.lo.s64 	%rd7, %rd1, %rd5;
	and.b64  	%rd8, %rd1, 7;
	setp.lt.u64 	%p5, %rd1, 8;
	mov.f32 	%f67, 0f00000000;
	mov.b64 	%rd76, 0;
	@%p5 bra 	$L__BB0_5;
	and.b64  	%rd76, %rd1, -8;
	shl.b64 	%rd32, %rd6, 2;
	add.s64 	%rd73, %rd4, %rd32;
	shl.b64 	%rd11, %rd3, 5;
	shl.b64 	%rd33, %rd7, 2;
	add.s64 	%rd34, %rd33, %rd2;
	add.s64 	%rd72, %rd34, 16;
	mov.f32 	%f67, 0f00000000;
	mov.u64 	%rd74, %rd76;
$L__BB0_4:
	.pragma "nounroll";
	ld.global.f32 	%f17, [%rd72+-16];
	ld.global.f32 	%f18, [%rd73];
	fma.rn.f32 	%f19, %f17, %f18, %f67;
	ld.global.f32 	%f20, [%rd72+-12];
	shl.b64 	%rd35, %rd3, 2;
	add.s64 	%rd36, %rd73, %rd35;
	ld.global.f32 	%f21, [%rd36];
	fma.rn.f32 	%f22, %f20, %f21, %f19;
	ld.global.f32 	%f23, [%rd72+-8];
	add.s64 	%rd37, %rd36, %rd35;
	ld.global.f32 	%f24, [%rd37];
	fma.rn.f32 	%f25, %f23, %f24, %f22;
	ld.global.f32 	%f26, [%rd72+-4];
	add.s64 	%rd38, %rd37, %rd35;
	ld.global.f32 	%f27, [%rd38];
	fma.rn.f32 	%f28, %f26, %f27, %f25;
	ld.global.f32 	%f29, [%rd72];
	add.s64 	%rd39, %rd38, %rd35;
	ld.global.f32 	%f30, [%rd39];
	fma.rn.f32 	%f31, %f29, %f30, %f28;
	ld.global.f32 	%f32, [%rd72+4];
	add.s64 	%rd40, %rd39, %rd35;
	ld.global.f32 	%f33, [%rd40];
	fma.rn.f32 	%f34, %f32, %f33, %f31;
	ld.global.f32 	%f35, [%rd72+8];
	add.s64 	%rd41, %rd40, %rd35;
	ld.global.f32 	%f36, [%rd41];
	fma.rn.f32 	%f37, %f35, %f36, %f34;
	ld.global.f32 	%f38, [%rd72+12];
	add.s64 	%rd42, %rd41, %rd35;
	ld.global.f32 	%f39, [%rd42];
	fma.rn.f32 	%f67, %f38, %f39, %f37;
	add.s64 	%rd74, %rd74, -8;
	add.s64 	%rd73, %rd73, %rd11;
	add.s64 	%rd72, %rd72, 32;
	setp.ne.s64 	%p6, %rd74, 0;
	@%p6 bra 	$L__BB0_4;
$L__BB0_5:
	setp.eq.s64 	%p7, %rd8, 0;
	@%p7 bra 	$L__BB0_13;
	and.b64  	%rd20, %rd1, 3;
	setp.lt.u64 	%p8, %rd8, 4;
	@%p8 bra 	$L__BB0_8;
	add.s64 	%rd43, %rd76, %rd7;
	shl.b64 	%rd44, %rd43, 2;
	add.s64 	%rd45, %rd2, %rd44;
	ld.global.f32 	%f41, [%rd45];
	mad.lo.s64 	%rd46, %rd76, %rd3, %rd6;
	shl.b64 	%rd47, %rd46, 2;
	add.s64 	%rd48, %rd4, %rd47;
	ld.global.f32 	%f42, [%rd48];
	fma.rn.f32 	%f43, %f41, %f42, %f67;
	ld.global.f32 	%f44, [%rd45+4];
	shl.b64 	%rd49, %rd3, 2;
	add.s64 	%rd50, %rd48, %rd49;
	ld.global.f32 	%f45, [%rd50];
	fma.rn.f32 	%f46, %f44, %f45, %f43;
	ld.global.f32 	%f47, [%rd45+8];
	add.s64 	%rd51, %rd50, %rd49;
	ld.global.f32 	%f48, [%rd51];
	fma.rn.f32 	%f49, %f47, %f48, %f46;
	ld.global.f32 	%f50, [%rd45+12];
	add.s64 	%rd52, %rd51, %rd49;
	ld.global.f32 	%f51, [%rd52];
	fma.rn.f32 	%f67, %f50, %f51, %f49;
	add.s64 	%rd76, %rd76, 4;
$L__BB0_8:
	setp.eq.s64 	%p9, %rd20, 0;
	@%p9 bra 	$L__BB0_13;
	setp.eq.s64 	%p10, %rd20, 1;
	@%p10 bra 	$L__BB0_11;
	add.s64 	%rd53, %rd76, %rd7;
	shl.b64 	%rd54, %rd53, 2;
	add.s64 	%rd55, %rd2, %rd54;
	ld.global.f32 	%f53, [%rd55];
	mad.lo.s64 	%rd56, %rd76, %rd3, %rd6;
	shl.b64 	%rd57, %rd56, 2;
	add.s64 	%rd58, %rd4, %rd57;
	ld.global.f32 	%f54, [%rd58];
	fma.rn.f32 	%f55, %f53, %f54, %f67;
	ld.global.f32 	%f56, [%rd55+4];
	shl.b64 	%rd59, %rd3, 2;
	add.s64 	%rd60, %rd58, %rd59;
	ld.global.f32 	%f57, [%rd60];
	fma.rn.f32 	%f67, %f56, %f57, %f55;
	add.s64 	%rd76, %rd76, 2;
$L__BB0_11:
	and.b64  	%rd61, %rd1, 1;
	setp.eq.b64 	%p11, %rd61, 1;
	not.pred 	%p12, %p11;
	@%p12 bra 	$L__BB0_13;
	add.s64 	%rd62, %rd76, %rd7;
	shl.b64 	%rd63, %rd62, 2;
	add.s64 	%rd64, %rd2, %rd63;
	ld.global.f32 	%f58, [%rd64];
	mad.lo.s64 	%rd65, %rd76, %rd3, %rd6;
	shl.b64 	%rd66, %rd65, 2;
	add.s64 	%rd67, %rd4, %rd66;
	ld.global.f32 	%f59, [%rd67];
	fma.rn.f32 	%f67, %f58, %f59, %f67;
$L__BB0_13:
	mad.lo.s64 	%rd68, %rd26, %rd5, %rd6;
	cvta.to.global.u64 	%rd69, %rd27;
	shl.b64 	%rd70, %rd68, 2;
	add.s64 	%rd71, %rd69, %rd70;
	st.global.f32 	[%rd71], %f67;
$L__BB0_14:
	ret;

}


// ===== COMPILED SASS (sm_100) =====

	.target	sm_100

	.elftype	@"ET_EXEC"


//--------------------- .note.nv.tkinfo           --------------------------
	.section	.note.nv.tkinfo,"",@"SHT_NOTE"
	.sectionflags	@"SHF_NOTE_NV_TKINFO"
	.tkinfo
        /*0018*/ 	.word	0x00000002
        /*0030*/ 	.string	""
        /*0030*/ 	.string	"ptxas"
        /*0030*/ 	.string	"Cuda compilation tools, release 13.0, V13.0.88"
        /*0030*/ 	.string	"Build cuda_13.0.r13.0/compiler.36424714_0"
        /*0030*/ 	.string	"-arch sm_100 -m 64 "



//--------------------- .note.nv.cuinfo           --------------------------
	.section	.note.nv.cuinfo,"",@"SHT_NOTE"
	.sectionflags	@"SHF_NOTE_NV_CUINFO"
        /*0018*/ 	.short	0x0002
        /*001a*/ 	.short	0x0064
        /*001c*/ 	.short	0x0082
	.zero		2


//--------------------- .nv.info                  --------------------------
	.section	.nv.info,"",@"SHT_CUDA_INFO"
	.align	4


	//----- nvinfo : EIATTR_REGCOUNT
	.align		4
        /*0000*/ 	.byte	0x04, 0x2f
        /*0002*/ 	.short	(.L_1 - .L_0)
	.align		4
.L_0:
        /*0004*/ 	.word	index@(_Z17matmul_gpu_kernel8matrix_sS_S_)
        /*0008*/ 	.word	0x00000020


	//----- nvinfo : EIATTR_FRAME_SIZE
	.align		4
.L_1:
        /*000c*/ 	.byte	0x04, 0x11
        /*000e*/ 	.short	(.L_3 - .L_2)
	.align		4
.L_2:
        /*0010*/ 	.word	index@(_Z17matmul_gpu_kernel8matrix_sS_S_)
        /*0014*/ 	.word	0x00000000


	//----- nvinfo : EIATTR_MIN_STACK_SIZE
	.align		4
.L_3:
        /*0018*/ 	.byte	0x04, 0x12
        /*001a*/ 	.short	(.L_5 - .L_4)
	.align		4
.L_4:
        /*001c*/ 	.word	index@(_Z17matmul_gpu_kernel8matrix_sS_S_)
        /*0020*/ 	.word	0x00000000
.L_5:


//--------------------- .nv.compat                --------------------------
	.section	.nv.compat,"",@"SHT_CUDA_COMPAT_INFO"
	.align	4
        /*0000*/ 	.byte	0x02, 0x09, 0x00, 0x00, 0x02, 0x02, 0x01, 0x00, 0x02, 0x05, 0x05, 0x00, 0x03, 0x07, 0x01, 0x01
        /*0010*/ 	.byte	0x02, 0x03, 0x00, 0x00, 0x02, 0x06, 0x01, 0x00, 0x04, 0x0b, 0x08, 0x00, 0x09, 0x00, 0x00, 0x00
        /*0020*/ 	.byte	0x00, 0x00, 0x00, 0x00


//--------------------- .nv.info._Z17matmul_gpu_kernel8matrix_sS_S_ --------------------------
	.section	.nv.info._Z17matmul_gpu_kernel8matrix_sS_S_,"",@"SHT_CUDA_INFO"
	.sectionflags	@""
	.align	4


	//----- nvinfo : EIATTR_CUDA_API_VERSION
	.align		4
        /*0000*/ 	.byte	0x04, 0x37
        /*0002*/ 	.short	(.L_7 - .L_6)
.L_6:
        /*0004*/ 	.word	0x00000082


	//----- nvinfo : EIATTR_KPARAM_INFO
	.align		4
.L_7:
        /*0008*/ 	.byte	0x04, 0x17
        /*000a*/ 	.short	(.L_9 - .L_8)
.L_8:
        /*000c*/ 	.word	0x00000000
        /*0010*/ 	.short	0x0002
        /*0012*/ 	.short	0x0030
        /*0014*/ 	.byte	0x00, 0xf0, 0x61, 0x00


	//----- nvinfo : EIATTR_KPARAM_INFO
	.align		4
.L_9:
        /*0018*/ 	.byte	0x04, 0x17
        /*001a*/ 	.short	(.L_11 - .L_10)
.L_10:
        /*001c*/ 	.word	0x00000000
        /*0020*/ 	.short	0x0001
        /*0022*/ 	.short	0x0018
        /*0024*/ 	.byte	0x00, 0xf0, 0x61, 0x00


	//----- nvinfo : EIATTR_KPARAM_INFO
	.align		4
.L_11:
        /*0028*/ 	.byte	0x04, 0x17
        /*002a*/ 	.short	(.L_13 - .L_12)
.L_12:
        /*002c*/ 	.word	0x00000000
        /*0030*/ 	.short	0x0000
        /*0032*/ 	.short	0x0000
        /*0034*/ 	.byte	0x00, 0xf0, 0x61, 0x00


	//----- nvinfo : EIATTR_SPARSE_MMA_MASK
	.align		4
.L_13:
        /*0038*/ 	.byte	0x03, 0x50
        /*003a*/ 	.short	0x0000


	//----- nvinfo : EIATTR_MAXREG_COUNT
	.align		4
        /*003c*/ 	.byte	0x03, 0x1b
        /*003e*/ 	.short	0x00ff


	//----- nvinfo : EIATTR_MERCURY_ISA_VERSION
	.align		4
        /*0040*/ 	.byte	0x03, 0x5f
        /*0042*/ 	.short	0x0101


	//----- nvinfo : EIATTR_VRC_CTA_INIT_COUNT
	.align		4
        /*0044*/ 	.byte	0x02, 0x4a
	.zero		1
	.zero		1


	//----- nvinfo : EIATTR_EXIT_INSTR_OFFSETS
	.align		4
        /*0048*/ 	.byte	0x04, 0x1c
        /*004a*/ 	.short	(.L_15 - .L_14)


	//   ....[0]....
.L_14:
        /*004c*/ 	.word	0x000000f0


	//   ....[1]....
        /*0050*/ 	.word	0x00000c80


	//----- nvinfo : EIATTR_CBANK_PARAM_SIZE
	.align		4
.L_15:
        /*0054*/ 	.byte	0x03, 0x19
        /*0056*/ 	.short	0x0048


	//----- nvinfo : EIATTR_PARAM_CBANK
	.align		4
        /*0058*/ 	.byte	0x04, 0x0a
        /*005a*/ 	.short	(.L_17 - .L_16)
	.align		4
.L_16:
        /*005c*/ 	.word	index@(.nv.constant0._Z17matmul_gpu_kernel8matrix_sS_S_)
        /*0060*/ 	.short	0x0380
        /*0062*/ 	.short	0x0048


	//----- nvinfo : EIATTR_SW_WAR
	.align		4
.L_17:
        /*0064*/ 	.byte	0x04, 0x36
        /*0066*/ 	.short	(.L_19 - .L_18)
.L_18:
        /*0068*/ 	.word	0x00000008
.L_19:


//--------------------- .nv.callgraph             --------------------------
	.section	.nv.callgraph,"",@"SHT_CUDA_CALLGRAPH"
	.align	4
	.sectionentsize	8
	.align		4
        /*0000*/ 	.word	0x00000000
	.align		4
        /*0004*/ 	.word	0xffffffff
	.align		4
        /*0008*/ 	.word	0x00000000
	.align		4
        /*000c*/ 	.word	0xfffffffe
	.align		4
        /*0010*/ 	.word	0x00000000
	.align		4
        /*0014*/ 	.word	0xfffffffd
	.align		4
        /*0018*/ 	.word	0x00000000
	.align		4
        /*001c*/ 	.word	0xfffffffc


//--------------------- .text._Z17matmul_gpu_kernel8matrix_sS_S_ --------------------------
	.section	.text._Z17matmul_gpu_kernel8matrix_sS_S_,"ax",@progbits
	.align	128
        .global         _Z17matmul_gpu_kernel8matrix_sS_S_
        .type           _Z17matmul_gpu_kernel8matrix_sS_S_,@function
        .size           _Z17matmul_gpu_kernel8matrix_sS_S_,(.L_x_6 - _Z17matmul_gpu_kernel8matrix_sS_S_)
        .other          _Z17matmul_gpu_kernel8matrix_sS_S_,@"STO_CUDA_ENTRY STV_DEFAULT"
_Z17matmul_gpu_kernel8matrix_sS_S_:
.text._Z17matmul_gpu_kernel8matrix_sS_S_:
[----:B------:R-:W-:Y:S01]  /*0000*/  LDC R1, c[0x0][0x37c] ;  /* 0x0000df00ff017b82 */ /* 0x000fe20000000800 */
[----:B------:R-:W0:Y:S07]  /*0010*/  S2R R13, SR_TID.X ;  /* 0x00000000000d7919 */ /* 0x000e2e0000002100 */
[----:B------:R-:W1:Y:S01]  /*0020*/  LDC R0, c[0x0][0x364] ;  /* 0x0000d900ff007b82 */ /* 0x000e620000000800 */
[----:B------:R-:W2:Y:S01]  /*0030*/  LDCU.64 UR6, c[0x0][0x380] ;  /* 0x00007000ff0677ac */ /* 0x000ea20008000a00 */
[----:B------:R-:W1:Y:S06]  /*0040*/  S2R R3, SR_TID.Y ;  /* 0x0000000000037919 */ /* 0x000e6c0000002200 */
[----:B------:R-:W0:Y:S08]  /*0050*/  S2UR UR5, SR_CTAID.X ;  /* 0x00000000000579c3 */ /* 0x000e300000002500 */
[----:B------:R-:W0:Y:S08]  /*0060*/  LDC R12, c[0x0][0x360] ;  /* 0x0000d800ff0c7b82 */ /* 0x000e300000000800 */
[----:B------:R-:W1:Y:S08]  /*0070*/  S2UR UR4, SR_CTAID.Y ;  /* 0x00000000000479c3 */ /* 0x000e700000002600 */
[----:B------:R-:W3:Y:S01]  /*0080*/  LDC.64 R10, c[0x0][0x3a0] ;  /* 0x0000e800ff0a7b82 */ /* 0x000ee20000000a00 */
[----:B0-----:R-:W-:-:S02]  /*0090*/  IMAD R12, R12, UR5, R13 ;  /* 0x000000050c0c7c24 */ /* 0x001fc4000f8e020d */
[----:B-1----:R-:W-:-:S05]  /*00a0*/  IMAD R0, R0, UR4, R3 ;  /* 0x0000000400007c24 */ /* 0x002fca000f8e0203 */
[----:B--2---:R-:W-:Y:S02]  /*00b0*/  ISETP.GE.U32.AND P0, PT, R0, UR6, PT ;  /* 0x0000000600007c0c */ /* 0x004fe4000bf06070 */
[----:B---3--:R-:W-:-:S04]  /*00c0*/  ISETP.GE.U32.AND P1, PT, R12, R10, PT ;  /* 0x0000000a0c00720c */ /* 0x008fc80003f26070 */
[----:B------:R-:W-:-:S04]  /*00d0*/  ISETP.GE.U32.AND.EX P1, PT, RZ, R11, PT, P1 ;  /* 0x0000000bff00720c */ /* 0x000fc80003f26110 */
[----:B------:R-:W-:-:S13]  /*00e0*/  ISETP.GE.U32.OR.EX P0, PT, RZ, UR7, P1, P0 ;  /* 0x00000007ff007c0c */ /* 0x000fda0008f06500 */
[----:B------:R-:W-:Y:S05]  /*00f0*/  @P0 EXIT ;  /* 0x000000000000094d */ /* 0x000fea0003800000 */
[----:B------:R-:W0:Y:S01]  /*0100*/  LDCU.64 UR8, c[0x0][0x388] ;  /* 0x00007100ff0877ac */ /* 0x000e220008000a00 */
[----:B------:R-:W-:Y:S01]  /*0110*/  IMAD.MOV.U32 R19, RZ, RZ, RZ ;  /* 0x000000ffff137224 */ /* 0x000fe200078e00ff */
[----:B------:R-:W1:Y:S01]  /*0120*/  LDCU.64 UR10, c[0x0][0x358] ;  /* 0x00006b00ff0a77ac */ /* 0x000e620008000a00 */
[----:B0-----:R-:W-:-:S04]  /*0130*/  UISETP.NE.U32.AND UP0, UPT, UR8, URZ, UPT ;  /* 0x000000ff0800728c */ /* 0x001fc8000bf05070 */
[----:B------:R-:W-:-:S09]  /*0140*/  UISETP.NE.AND.EX UP0, UPT, UR9, URZ, UPT, UP0 ;  /* 0x000000ff0900728c */ /* 0x000fd2000bf05300 */
[----:B-1----:R-:W-:Y:S05]  /*0150*/  BRA.U !UP0, `(.L_x_0) ;  /* 0x0000000908a47547 */ /* 0x002fea000b800000 */
[----:B------:R-:W-:Y:S02]  /*0160*/  UISETP.GE.U32.AND UP1, UPT, UR8, 0x8, UPT ;  /* 0x000000080800788c */ /* 0x000fe4000bf26070 */
[C---:B------:R-:W-:Y:S01]  /*0170*/  IMAD.WIDE.U32 R14, R0.reuse, UR8, RZ ;  /* 0x00000008000e7c25 */ /* 0x040fe2000f8e00ff */
[----:B------:R-:W-:Y:S02]  /*0180*/  ULOP3.LUT UR12, UR8, 0x7, URZ, 0xc0, !UPT ;  /* 0x00000007080c7892 */ /* 0x000fe4000f8ec0ff */
[----:B------:R-:W-:Y:S01]  /*0190*/  UISETP.GE.U32.AND.EX UP1, UPT, UR9, URZ, UPT, UP1 ;  /* 0x000000ff0900728c */ /* 0x000fe2000bf26110 */
[----:B------:R-:W-:Y:S01]  /*01a0*/  IMAD.MOV.U32 R19, RZ, RZ, RZ ;  /* 0x000000ffff137224 */ /* 0x000fe200078e00ff */
[----:B------:R-:W-:Y:S01]  /*01b0*/  UISETP.NE.U32.AND UP0, UPT, UR12, URZ, UPT ;  /* 0x000000ff0c00728c */ /* 0x000fe2000bf05070 */
[----:B------:R-:W-:Y:S01]  /*01c0*/  IMAD R2, R0, UR9, R15 ;  /* 0x0000000900027c24 */ /* 0x000fe2000f8e020f */
[----:B------:R-:W-:Y:S01]  /*01d0*/  UMOV UR4, URZ ;  /* 0x000000ff00047c82 */ /* 0x000fe20008000000 */
[----:B------:R-:W-:Y:S01]  /*01e0*/  UMOV UR5, URZ ;  /* 0x000000ff00057c82 */ /* 0x000fe20008000000 */
[----:B------:R-:W-:-:S03]  /*01f0*/  UISETP.NE.AND.EX UP0, UPT, URZ, URZ, UPT, UP0 ;  /* 0x000000ffff00728c */ /* 0x000fc6000bf05300 */
[----:B------:R-:W-:Y:S08]  /*0200*/  BRA.U !UP1, `(.L_x_1) ;  /* 0x0000000509087547 */ /* 0x000ff0000b800000 */
[----:B------:R-:W0:Y:S01]  /*0210*/  LDCU.64 UR14, c[0x0][0x390] ;  /* 0x00007200ff0e77ac */ /* 0x000e220008000a00 */
[C-C-:B------:R-:W-:Y:S01]  /*0220*/  SHF.L.U64.HI R6, R10.reuse, 0x5, R11.reuse ;  /* 0x000000050a067819 */ /* 0x140fe2000001020b */
[----:B------:R-:W-:Y:S01]  /*0230*/  IMAD.MOV.U32 R19, RZ, RZ, RZ ;  /* 0x000000ffff137224 */ /* 0x000fe200078e00ff */
[C---:B------:R-:W-:Y:S01]  /*0240*/  SHF.L.U64.HI R8, R10.reuse, 0x2, R11 ;  /* 0x000000020a087819 */ /* 0x040fe2000001020b */
[----:B------:R-:W1:Y:S01]  /*0250*/  LDCU.64 UR6, c[0x0][0x3a8] ;  /* 0x00007500ff0677ac */ /* 0x000e620008000a00 */
[----:B------:R-:W-:Y:S01]  /*0260*/  SHF.L.U32 R5, R10, 0x2, RZ ;  /* 0x000000020a057819 */ /* 0x000fe200000006ff */
[----:B------:R-:W2:Y:S01]  /*0270*/  LDCU UR5, c[0x0][0x38c] ;  /* 0x00007180ff0577ac */ /* 0x000ea20008000800 */
[----:B------:R-:W-:Y:S01]  /*0280*/  ULOP3.LUT UR4, UR8, 0xfffffff8, URZ, 0xc0, !UPT ;  /* 0xfffffff808047892 */ /* 0x000fe2000f8ec0ff */
[----:B0-----:R-:W-:-:S04]  /*0290*/  LEA R7, P1, R14, UR14, 0x2 ;  /* 0x0000000e0e077c11 */ /* 0x001fc8000f8210ff */
[----:B------:R-:W-:Y:S02]  /*02a0*/  LEA.HI.X R17, R14, UR15, R2, 0x2, P1 ;  /* 0x0000000f0e117c11 */ /* 0x000fe400088f1402 */
[----:B------:R-:W-:Y:S02]  /*02b0*/  IADD3 R7, P1, PT, R7, 0x10, RZ ;  /* 0x0000001007077810 */ /* 0x000fe40007f3e0ff */
[C---:B-1----:R-:W-:Y:S01]  /*02c0*/  LEA R4, P0, R12.reuse, UR6, 0x2 ;  /* 0x000000060c047c11 */ /* 0x042fe2000f8010ff */
[----:B------:R-:W-:Y:S02]  /*02d0*/  UMOV UR6, UR4 ;  /* 0x0000000400067c82 */ /* 0x000fe40008000000 */
[----:B------:R-:W-:Y:S01]  /*02e0*/  IMAD.X R17, RZ, RZ, R17, P1 ;  /* 0x000000ffff117224 */ /* 0x000fe200008e0611 */
[----:B------:R-:W-:Y:S01]  /*02f0*/  LEA.HI.X R3, R12, UR7, RZ, 0x2, P0 ;  /* 0x000000070c037c11 */ /* 0x000fe200080f14ff */
[----:B--2---:R-:W-:-:S08]  /*0300*/  UMOV UR7, UR5 ;  /* 0x0000000500077c82 */ /* 0x004fd00008000000 */
.L_x_2:
[----:B------:R-:W-:Y:S01]  /*0310*/  MOV R22, R4 ;  /* 0x0000000400167202 */ /* 0x000fe20000000f00 */
[----:B------:R-:W-:Y:S01]  /*0320*/  IMAD.MOV.U32 R23, RZ, RZ, R3 ;  /* 0x000000ffff177224 */ /* 0x000fe200078e0003 */
[----:B------:R-:W-:Y:S01]  /*0330*/  IADD3 R24, P0, PT, R4, R5, RZ ;  /* 0x0000000504187210 */ /* 0x000fe20007f1e0ff */
[----:B------:R-:W-:-:S03]  /*0340*/  IMAD.MOV.U32 R16, RZ, RZ, R7 ;  /* 0x000000ffff107224 */ /* 0x000fc600078e0007 */
[----:B------:R-:W2:Y:S01]  /*0350*/  LDG.E R22, desc[UR10][R22.64] ;  /* 0x0000000a16167981 */ /* 0x000ea2000c1e1900 */
[----:B------:R-:W-:Y:S01]  /*0360*/  IMAD.X R25, R3, 0x1, R8, P0 ;  /* 0x0000000103197824 */ /* 0x000fe200000e0608 */
[----:B------:R-:W-:Y:S02]  /*0370*/  IADD3 R26, P0, PT, R24, R5, RZ ;  /* 0x00000005181a7210 */ /* 0x000fe40007f1e0ff */
[----:B------:R-:W3:Y:S04]  /*0380*/  LDG.E R28, desc[UR10][R16.64+-0x8] ;  /* 0xfffff80a101c7981 */ /* 0x000ee8000c1e1900 */
[----:B------:R-:W4:Y:S04]  /*0390*/  LDG.E R29, desc[UR10][R16.64+0x8] ;  /* 0x0000080a101d7981 */ /* 0x000f28000c1e1900 */
[----:B------:R-:W2:Y:S01]  /*03a0*/  LDG.E R23, desc[UR10][R16.64+-0x10] ;  /* 0xfffff00a10177981 */ /* 0x000ea2000c1e1900 */
[----:B------:R-:W-:-:S03]  /*03b0*/  IADD3.X R27, PT, PT, R25, R8, RZ, P0, !PT ;  /* 0x00000008191b7210 */ /* 0x000fc600007fe4ff */
[----:B------:R-:W5:Y:S04]  /*03c0*/  LDG.E R7, desc[UR10][R24.64] ;  /* 0x0000000a18077981 */ /* 0x000f68000c1e1900 */
[----:B------:R-:W3:Y:S04]  /*03d0*/  LDG.E R9, desc[UR10][R26.64] ;  /* 0x0000000a1a097981 */ /* 0x000ee8000c1e1900 */
[----:B------:R-:W5:Y:S01]  /*03e0*/  LDG.E R24, desc[UR10][R16.64+-0xc] ;  /* 0xfffff40a10187981 */ /* 0x000f62000c1e1900 */
[----:B------:R-:W-:-:S05]  /*03f0*/  IADD3 R20, P0, PT, R26, R5, RZ ;  /* 0x000000051a147210 */ /* 0x000fca0007f1e0ff */
[----:B------:R-:W-:Y:S01]  /*0400*/  IMAD.X R21, R27, 0x1, R8, P0 ;  /* 0x000000011b157824 */ /* 0x000fe200000e0608 */
[----:B------:R-:W-:-:S04]  /*0410*/  IADD3 R18, P0, PT, R20, R5, RZ ;  /* 0x0000000514127210 */ /* 0x000fc80007f1e0ff */
[----:B------:R-:W4:Y:S01]  /*0420*/  LDG.E R20, desc[UR10][R20.64] ;  /* 0x0000000a14147981 */ /* 0x000f22000c1e1900 */
[----:B--2---:R-:W-:Y:S01]  /*0430*/  FFMA R23, R23, R22, R19 ;  /* 0x0000001617177223 */ /* 0x004fe20000000013 */
[----:B------:R-:W-:Y:S01]  /*0440*/  IMAD.X R19, R21, 0x1, R8, P0 ;  /* 0x0000000115137824 */ /* 0x000fe200000e0608 */
[----:B------:R-:W-:Y:S01]  /*0450*/  IADD3 R22, P0, PT, R18, R5, RZ ;  /* 0x0000000512167210 */ /* 0x000fe20007f1e0ff */
[----:B------:R-:W2:Y:S04]  /*0460*/  LDG.E R21, desc[UR10][R16.64+0x4] ;  /* 0x0000040a10157981 */ /* 0x000ea8000c1e1900 */
[----:B------:R-:W2:Y:S01]  /*0470*/  LDG.E R18, desc[UR10][R18.64] ;  /* 0x0000000a12127981 */ /* 0x000ea2000c1e1900 */
[----:B-----5:R-:W-:Y:S01]  /*0480*/  FFMA R25, R24, R7, R23 ;  /* 0x0000000718197223 */ /* 0x020fe20000000017 */
[----:B------:R-:W-:-:S02]  /*0490*/  IADD3.X R23, PT, PT, R19, R8, RZ, P0, !PT ;  /* 0x0000000813177210 */ /* 0x000fc400007fe4ff */
[----:B------:R-:W4:Y:S01]  /*04a0*/  LDG.E R7, desc[UR10][R16.64+-0x4] ;  /* 0xfffffc0a10077981 */ /* 0x000f22000c1e1900 */
[----:B------:R-:W-:Y:S01]  /*04b0*/  IADD3 R24, P0, PT, R22, R5, RZ ;  /* 0x0000000516187210 */ /* 0x000fe20007f1e0ff */
[----:B---3--:R-:W-:Y:S02]  /*04c0*/  FFMA R28, R28, R9, R25 ;  /* 0x000000091c1c7223 */ /* 0x008fe40000000019 */
[----:B------:R-:W2:Y:S02]  /*04d0*/  LDG.E R9, desc[UR10][R16.64] ;  /* 0x0000000a10097981 */ /* 0x000ea4000c1e1900 */
[--C-:B------:R-:W-:Y:S01]  /*04e0*/  IMAD.X R25, R23, 0x1, R8.reuse, P0 ;  /* 0x0000000117197824 */ /* 0x100fe200000e0608 */
[----:B------:R-:W-:Y:S01]  /*04f0*/  IADD3 R26, P0, PT, R24, R5, RZ ;  /* 0x00000005181a7210 */ /* 0x000fe20007f1e0ff */
[----:B------:R-:W3:Y:S04]  /*0500*/  LDG.E R22, desc[UR10][R22.64] ;  /* 0x0000000a16167981 */ /* 0x000ee8000c1e1900 */
[----:B------:R-:W-:Y:S01]  /*0510*/  IMAD.X R27, R25, 0x1, R8, P0 ;  /* 0x00000001191b7824 */ /* 0x000fe200000e0608 */
[----:B------:R-:W5:Y:S04]  /*0520*/  LDG.E R24, desc[UR10][R24.64] ;  /* 0x0000000a18187981 */ /* 0x000f68000c1e1900 */
[----:B------:R-:W5:Y:S04]  /*0530*/  LDG.E R26, desc[UR10][R26.64] ;  /* 0x0000000a1a1a7981 */ /* 0x000f68000c1e1900 */
[----:B------:R0:W5:Y:S01]  /*0540*/  LDG.E R19, desc[UR10][R16.64+0xc] ;  /* 0x00000c0a10137981 */ /* 0x000162000c1e1900 */
[----:B------:R-:W-:-:S04]  /*0550*/  UIADD3 UR6, UP1, UPT, UR6, -0x8, URZ ;  /* 0xfffffff806067890 */ /* 0x000fc8000ff3e0ff */
[----:B------:R-:W-:Y:S02]  /*0560*/  UIADD3.X UR7, UPT, UPT, UR7, -0x1, URZ, UP1, !UPT ;  /* 0xffffffff07077890 */ /* 0x000fe40008ffe4ff */
[----:B------:R-:W-:-:S04]  /*0570*/  UISETP.NE.U32.AND UP1, UPT, UR6, URZ, UPT ;  /* 0x000000ff0600728c */ /* 0x000fc8000bf25070 */
[----:B------:R-:W-:Y:S01]  /*0580*/  UISETP.NE.AND.EX UP1, UPT, UR7, URZ, UPT, UP1 ;  /* 0x000000ff0700728c */ /* 0x000fe2000bf25310 */
[----:B------:R-:W-:-:S05]  /*0590*/  LEA R4, P0, R10, R4, 0x5 ;  /* 0x000000040a047211 */ /* 0x000fca00078028ff */
[----:B------:R-:W-:Y:S02]  /*05a0*/  IMAD.X R3, R3, 0x1, R6, P0 ;  /* 0x0000000103037824 */ /* 0x000fe400000e0606 */
[----:B----4-:R-:W-:-:S04]  /*05b0*/  FFMA R20, R7, R20, R28 ;  /* 0x0000001407147223 */ /* 0x010fc8000000001c */
[----:B--2---:R-:W-:-:S04]  /*05c0*/  FFMA R18, R9, R18, R20 ;  /* 0x0000001209127223 */ /* 0x004fc80000000014 */
[----:B---3--:R-:W-:Y:S01]  /*05d0*/  FFMA R18, R21, R22, R18 ;  /* 0x0000001615127223 */ /* 0x008fe20000000012 */
[----:B------:R-:W-:-:S03]  /*05e0*/  IADD3 R7, P1, PT, R16, 0x20, RZ ;  /* 0x0000002010077810 */ /* 0x000fc60007f3e0ff */
[----:B-----5:R-:W-:Y:S01]  /*05f0*/  FFMA R18, R29, R24, R18 ;  /* 0x000000181d127223 */ /* 0x020fe20000000012 */
[----:B0-----:R-:W-:-:S03]  /*0600*/  IADD3.X R17, PT, PT, RZ, R17, RZ, P1, !PT ;  /* 0x00000011ff117210 */ /* 0x001fc60000ffe4ff */
[----:B------:R-:W-:Y:S01]  /*0610*/  FFMA R19, R19, R26, R18 ;  /* 0x0000001a13137223 */ /* 0x000fe20000000012 */
[----:B------:R-:W-:Y:S06]  /*0620*/  BRA.U UP1, `(.L_x_2) ;  /* 0xfffffffd01387547 */ /* 0x000fec000b83ffff */
.L_x_1:
[----:B------:R-:W-:Y:S05]  /*0630*/  BRA.U !UP0, `(.L_x_0) ;  /* 0x00000005086c7547 */ /* 0x000fea000b800000 */
[----:B------:R-:W-:Y:S02]  /*0640*/  UISETP.GE.U32.AND UP1, UPT, UR12, 0x4, UPT ;  /* 0x000000040c00788c */ /* 0x000fe4000bf26070 */
[----:B------:R-:W-:Y:S02]  /*0650*/  ULOP3.LUT UR7, UR8, 0x3, URZ, 0xc0, !UPT ;  /* 0x0000000308077892 */ /* 0x000fe4000f8ec0ff */
[----:B------:R-:W-:Y:S02]  /*0660*/  UISETP.GE.U32.AND.EX UP1, UPT, URZ, URZ, UPT, UP1 ;  /* 0x000000ffff00728c */ /* 0x000fe4000bf26110 */
[----:B------:R-:W-:-:S04]  /*0670*/  UISETP.NE.U32.AND UP0, UPT, UR7, URZ, UPT ;  /* 0x000000ff0700728c */ /* 0x000fc8000bf05070 */
[----:B------:R-:W-:-:S03]  /*0680*/  UISETP.NE.AND.EX UP0, UPT, URZ, URZ, UPT, UP0 ;  /* 0x000000ffff00728c */ /* 0x000fc6000bf05300 */
[----:B------:R-:W-:Y:S08]  /*0690*/  BRA.U !UP1, `(.L_x_3) ;  /* 0x0000000109907547 */ /* 0x000ff0000b800000 */
[----:B------:R-:W0:Y:S01]  /*06a0*/  LDCU.64 UR14, c[0x0][0x3a8] ;  /* 0x00007500ff0e77ac */ /* 0x000e220008000a00 */
[C---:B------:R-:W-:Y:S02]  /*06b0*/  IMAD R6, R10.reuse, UR5, RZ ;  /* 0x000000050a067c24 */ /* 0x040fe4000f8e02ff */
[----:B------:R-:W-:Y:S01]  /*06c0*/  IMAD.MOV.U32 R13, RZ, RZ, RZ ;  /* 0x000000ffff0d7224 */ /* 0x000fe200078e00ff */
[----:B------:R-:W1:Y:S01]  /*06d0*/  LDCU.64 UR12, c[0x0][0x390] ;  /* 0x00007200ff0c77ac */ /* 0x000e620008000a00 */
[----:B------:R-:W-:Y:S02]  /*06e0*/  IMAD R3, R11, UR4, R6 ;  /* 0x000000040b037c24 */ /* 0x000fe4000f8e0206 */
[----:B------:R-:W-:-:S04]  /*06f0*/  IMAD.WIDE.U32 R4, R10, UR4, R12 ;  /* 0x000000040a047c25 */ /* 0x000fc8000f8e000c */
[----:B------:R-:W-:Y:S01]  /*0700*/  IMAD.WIDE.U32 R8, R10, 0x4, RZ ;  /* 0x000000040a087825 */ /* 0x000fe200078e00ff */
[----:B------:R-:W-:Y:S02]  /*0710*/  IADD3 R3, PT, PT, R5, R3, RZ ;  /* 0x0000000305037210 */ /* 0x000fe40007ffe0ff */
[----:B------:R-:W-:Y:S02]  /*0720*/  IADD3 R5, P0, PT, R14, UR4, RZ ;  /* 0x000000040e057c10 */ /* 0x000fe4000ff1e0ff */
[----:B0-----:R-:W-:Y:S02]  /*0730*/  LEA R20, P1, R4, UR14, 0x2 ;  /* 0x0000000e04147c11 */ /* 0x001fe4000f8210ff */
[----:B------:R-:W-:Y:S02]  /*0740*/  IADD3.X R6, PT, PT, R2, UR5, RZ, P0, !PT ;  /* 0x0000000502067c10 */ /* 0x000fe400087fe4ff */
[----:B------:R-:W-:Y:S01]  /*0750*/  LEA.HI.X R21, R4, UR15, R3, 0x2, P1 ;  /* 0x0000000f04157c11 */ /* 0x000fe200088f1403 */
[----:B------:R-:W-:Y:S01]  /*0760*/  IMAD.SHL.U32 R3, R11, 0x4, RZ ;  /* 0x000000040b037824 */ /* 0x000fe200078e00ff */
[----:B-1----:R-:W-:-:S02]  /*0770*/  LEA R4, P1, R5, UR12, 0x2 ;  /* 0x0000000c05047c11 */ /* 0x002fc4000f8210ff */
[-C--:B------:R-:W-:Y:S01]  /*0780*/  IADD3 R16, P0, PT, R20, R8.reuse, RZ ;  /* 0x0000000814107210 */ /* 0x080fe20007f1e0ff */
[----:B------:R-:W-:Y:S01]  /*0790*/  IMAD.IADD R9, R9, 0x1, R3 ;  /* 0x0000000109097824 */ /* 0x000fe200078e0203 */
[----:B------:R-:W-:Y:S01]  /*07a0*/  LEA.HI.X R5, R5, UR13, R6, 0x2, P1 ;  /* 0x0000000d05057c11 */ /* 0x000fe200088f1406 */
[----:B------:R-:W2:Y:S01]  /*07b0*/  LDG.E R18, desc[UR10][R20.64] ;  /* 0x0000000a14127981 */ /* 0x000ea2000c1e1900 */
[-C--:B------:R-:W-:Y:S02]  /*07c0*/  IADD3 R6, P1, PT, R16, R8.reuse, RZ ;  /* 0x0000000810067210 */ /* 0x080fe40007f3e0ff */
[----:B------:R-:W-:Y:S01]  /*07d0*/  IADD3.X R17, PT, PT, R9, R21, RZ, P0, !PT ;  /* 0x0000001509117210 */ /* 0x000fe200007fe4ff */
[----:B------:R-:W2:Y:S01]  /*07e0*/  LDG.E R22, desc[UR10][R4.64] ;  /* 0x0000000a04167981 */ /* 0x000ea2000c1e1900 */
[----:B------:R-:W-:-:S03]  /*07f0*/  IADD3 R8, P0, PT, R6, R8, RZ ;  /* 0x0000000806087210 */ /* 0x000fc60007f1e0ff */
[--C-:B------:R-:W-:Y:S01]  /*0800*/  IMAD.X R7, R17, 0x1, R9.reuse, P1 ;  /* 0x0000000111077824 */ /* 0x100fe200008e0609 */
[----:B------:R-:W3:Y:S04]  /*0810*/  LDG.E R16, desc[UR10][R16.64] ;  /* 0x0000000a10107981 */ /* 0x000ee8000c1e1900 */
[----:B------:R-:W3:Y:S01]  /*0820*/  LDG.E R3, desc[UR10][R4.64+0x4] ;  /* 0x0000040a04037981 */ /* 0x000ee2000c1e1900 */
[----:B------:R-:W-:-:S03]  /*0830*/  IMAD.X R9, R7, 0x1, R9, P0 ;  /* 0x0000000107097824 */ /* 0x000fc600000e0609 */
[----:B------:R-:W4:Y:S04]  /*0840*/  LDG.E R6, desc[UR10][R6.64] ;  /* 0x0000000a06067981 */ /* 0x000f28000c1e1900 */
[----:B------:R-:W4:Y:S04]  /*0850*/  LDG.E R24, desc[UR10][R4.64+0x8] ;  /* 0x0000080a04187981 */ /* 0x000f28000c1e1900 */
[----:B------:R-:W5:Y:S04]  /*0860*/  LDG.E R26, desc[UR10][R4.64+0xc] ;  /* 0x00000c0a041a7981 */ /* 0x000f68000c1e1900 */
[----:B------:R-:W5:Y:S01]  /*0870*/  LDG.E R8, desc[UR10][R8.64] ;  /* 0x0000000a08087981 */ /* 0x000f62000c1e1900 */
[----:B------:R-:W-:-:S04]  /*0880*/  UIADD3 UR4, UP1, UPT, UR4, 0x4, URZ ;  /* 0x0000000404047890 */ /* 0x000fc8000ff3e0ff */
[----:B------:R-:W-:Y:S01]  /*0890*/  UIADD3.X UR5, UPT, UPT, URZ, UR5, URZ, UP1, !UPT ;  /* 0x00000005ff057290 */ /* 0x000fe20008ffe4ff */
[----:B--2---:R-:W-:-:S04]  /*08a0*/  FFMA R18, R22, R18, R19 ;  /* 0x0000001216127223 */ /* 0x004fc80000000013 */
[----:B---3--:R-:W-:-:S04]  /*08b0*/  FFMA R3, R3, R16, R18 ;  /* 0x0000001003037223 */ /* 0x008fc80000000012 */
[----:B----4-:R-:W-:-:S04]  /*08c0*/  FFMA R3, R24, R6, R3 ;  /* 0x0000000618037223 */ /* 0x010fc80000000003 */
[----:B-----5:R-:W-:-:S07]  /*08d0*/  FFMA R19, R26, R8, R3 ;  /* 0x000000081a137223 */ /* 0x020fce0000000003 */
.L_x_3:
[----:B------:R-:W-:Y:S05]  /*08e0*/  BRA.U !UP0, `(.L_x_0) ;  /* 0x0000000108c07547 */ /* 0x000fea000b800000 */
[----:B------:R-:W-:Y:S02]  /*08f0*/  UISETP.NE.U32.AND UP1, UPT, UR7, 0x1, UPT ;  /* 0x000000010700788c */ /* 0x000fe4000bf25070 */
[----:B------:R-:W-:Y:S02]  /*0900*/  ULOP3.LUT UR6, UR8, 0x1, URZ, 0xc0, !UPT ;  /* 0x0000000108067892 */ /* 0x000fe4000f8ec0ff */
[----:B------:R-:W-:Y:S02]  /*0910*/  UISETP.NE.AND.EX UP1, UPT, URZ, URZ, UPT, UP1 ;  /* 0x000000ffff00728c */ /* 0x000fe4000bf25310 */
[----:B------:R-:W-:-:S04]  /*0920*/  UISETP.NE.U32.AND UP0, UPT, UR6, 0x1, UPT ;  /* 0x000000010600788c */ /* 0x000fc8000bf05070 */
[----:B------:R-:W-:-:S03]  /*0930*/  UISETP.NE.U32.AND.EX UP0, UPT, URZ, URZ, UPT, UP0 ;  /* 0x000000ffff00728c */ /* 0x000fc6000bf05100 */
[----:B------:R-:W-:Y:S08]  /*0940*/  BRA.U !UP1, `(.L_x_4) ;  /* 0x0000000109607547 */ /* 0x000ff0000b800000 */
[----:B------:R-:W0:Y:S01]  /*0950*/  LDCU.64 UR6, c[0x0][0x390] ;  /* 0x00007200ff0677ac */ /* 0x000e220008000a00 */
[----:B------:R-:W-:Y:S01]  /*0960*/  MOV R4, R12 ;  /* 0x0000000c00047202 */ /* 0x000fe20000000f00 */
[----:B------:R-:W-:Y:S01]  /*0970*/  IMAD.MOV.U32 R5, RZ, RZ, RZ ;  /* 0x000000ffff057224 */ /* 0x000fe200078e00ff */
[----:B------:R-:W-:Y:S01]  /*0980*/  IADD3 R3, P0, PT, R14, UR4, RZ ;  /* 0x000000040e037c10 */ /* 0x000fe2000ff1e0ff */
[----:B------:R-:W1:Y:S01]  /*0990*/  LDCU.64 UR8, c[0x0][0x3a8] ;  /* 0x00007500ff0877ac */ /* 0x000e620008000a00 */
[C---:B------:R-:W-:Y:S02]  /*09a0*/  IMAD R8, R10.reuse, UR5, RZ ;  /* 0x000000050a087c24 */ /* 0x040fe4000f8e02ff */
[----:B------:R-:W-:Y:S01]  /*09b0*/  IMAD.WIDE.U32 R6, R10, UR4, R4 ;  /* 0x000000040a067c25 */ /* 0x000fe2000f8e0004 */
[----:B------:R-:W-:-:S03]  /*09c0*/  IADD3.X R16, PT, PT, R2, UR5, RZ, P0, !PT ;  /* 0x0000000502107c10 */ /* 0x000fc600087fe4ff */
[----:B------:R-:W-:-:S04]  /*09d0*/  IMAD R5, R11, UR4, R8 ;  /* 0x000000040b057c24 */ /* 0x000fc8000f8e0208 */
[----:B------:R-:W-:Y:S01]  /*09e0*/  IMAD.IADD R7, R7, 0x1, R5 ;  /* 0x0000000107077824 */ /* 0x000fe200078e0205 */
[C---:B0-----:R-:W-:Y:S02]  /*09f0*/  LEA R4, P0, R3.reuse, UR6, 0x2 ;  /* 0x0000000603047c11 */ /* 0x041fe4000f8010ff */
[C---:B-1----:R-:W-:Y:S02]  /*0a00*/  LEA R8, P1, R6.reuse, UR8, 0x2 ;  /* 0x0000000806087c11 */ /* 0x042fe4000f8210ff */
[----:B------:R-:W-:Y:S02]  /*0a10*/  LEA.HI.X R5, R3, UR7, R16, 0x2, P0 ;  /* 0x0000000703057c11 */ /* 0x000fe400080f1410 */
[----:B------:R-:W-:Y:S02]  /*0a20*/  LEA.HI.X R9, R6, UR9, R7, 0x2, P1 ;  /* 0x0000000906097c11 */ /* 0x000fe400088f1407 */
[C---:B------:R-:W-:Y:S01]  /*0a30*/  LEA R6, P0, R10.reuse, R8, 0x2 ;  /* 0x000000080a067211 */ /* 0x040fe200078010ff */
[----:B------:R-:W2:Y:S03]  /*0a40*/  LDG.E R16, desc[UR10][R4.64] ;  /* 0x0000000a04107981 */ /* 0x000ea6000c1e1900 */
[----:B------:R-:W-:Y:S01]  /*0a50*/  LEA.HI.X R7, R10, R9, R11, 0x2, P0 ;  /* 0x000000090a077211 */ /* 0x000fe200000f140b */
[----:B------:R-:W2:Y:S04]  /*0a60*/  LDG.E R8, desc[UR10][R8.64] ;  /* 0x0000000a08087981 */ /* 0x000ea8000c1e1900 */
[----:B------:R-:W3:Y:S04]  /*0a70*/  LDG.E R18, desc[UR10][R4.64+0x4] ;  /* 0x0000040a04127981 */ /* 0x000ee8000c1e1900 */
[----:B------:R-:W3:Y:S01]  /*0a80*/  LDG.E R6, desc[UR10][R6.64] ;  /* 0x0000000a06067981 */ /* 0x000ee2000c1e1900 */
[----:B------:R-:W-:-:S04]  /*0a90*/  UIADD3 UR4, UP1, UPT, UR4, 0x2, URZ ;  /* 0x0000000204047890 */ /* 0x000fc8000ff3e0ff */
[----:B------:R-:W-:Y:S01]  /*0aa0*/  UIADD3.X UR5, UPT, UPT, URZ, UR5, URZ, UP1, !UPT ;  /* 0x00000005ff057290 */ /* 0x000fe20008ffe4ff */
[----:B--2---:R-:W-:-:S04]  /*0ab0*/  FFMA R19, R16, R8, R19 ;  /* 0x0000000810137223 */ /* 0x004fc80000000013 */
[----:B---3--:R-:W-:-:S07]  /*0ac0*/  FFMA R19, R18, R6, R19 ;  /* 0x0000000612137223 */ /* 0x008fce0000000013 */
.L_x_4:
[----:B------:R-:W-:Y:S05]  /*0ad0*/  BRA.U UP0, `(.L_x_0) ;  /* 0x0000000100447547 */ /* 0x000fea000b800000 */
[----:B------:R-:W0:Y:S01]  /*0ae0*/  LDCU.64 UR6, c[0x0][0x390] ;  /* 0x00007200ff0677ac */ /* 0x000e220008000a00 */
[----:B------:R-:W-:Y:S01]  /*0af0*/  IMAD R4, R10, UR5, RZ ;  /* 0x000000050a047c24 */ /* 0x000fe2000f8e02ff */
[----:B------:R-:W-:Y:S01]  /*0b00*/  IADD3 R14, P0, PT, R14, UR4, RZ ;  /* 0x000000040e0e7c10 */ /* 0x000fe2000ff1e0ff */
[----:B------:R-:W-:Y:S01]  /*0b10*/  IMAD.MOV.U32 R5, RZ, RZ, RZ ;  /* 0x000000ffff057224 */ /* 0x000fe200078e00ff */
[----:B------:R-:W1:Y:S01]  /*0b20*/  LDCU.64 UR8, c[0x0][0x3a8] ;  /* 0x00007500ff0877ac */ /* 0x000e620008000a00 */
[----:B------:R-:W-:Y:S01]  /*0b30*/  IMAD R7, R11, UR4, R4 ;  /* 0x000000040b077c24 */ /* 0x000fe2000f8e0204 */
[----:B------:R-:W-:Y:S02]  /*0b40*/  MOV R4, R12 ;  /* 0x0000000c00047202 */ /* 0x000fe40000000f00 */
[----:B------:R-:W-:-:S03]  /*0b50*/  IADD3.X R3, PT, PT, R2, UR5, RZ, P0, !PT ;  /* 0x0000000502037c10 */ /* 0x000fc600087fe4ff */
[----:B------:R-:W-:-:S04]  /*0b60*/  IMAD.WIDE.U32 R10, R10, UR4, R4 ;  /* 0x000000040a0a7c25 */ /* 0x000fc8000f8e0004 */
[----:B------:R-:W-:Y:S01]  /*0b70*/  IMAD.IADD R5, R11, 0x1, R7 ;  /* 0x000000010b057824 */ /* 0x000fe200078e0207 */
[----:B0-----:R-:W-:Y:S02]  /*0b80*/  LEA R2, P0, R14, UR6, 0x2 ;  /* 0x000000060e027c11 */ /* 0x001fe4000f8010ff */
[----:B-1----:R-:W-:Y:S02]  /*0b90*/  LEA R4, P1, R10, UR8, 0x2 ;  /* 0x000000080a047c11 */ /* 0x002fe4000f8210ff */
[----:B------:R-:W-:Y:S02]  /*0ba0*/  LEA.HI.X R3, R14, UR7, R3, 0x2, P0 ;  /* 0x000000070e037c11 */ /* 0x000fe400080f1403 */
[----:B------:R-:W-:-:S03]  /*0bb0*/  LEA.HI.X R5, R10, UR9, R5, 0x2, P1 ;  /* 0x000000090a057c11 */ /* 0x000fc600088f1405 */
[----:B------:R-:W2:Y:S04]  /*0bc0*/  LDG.E R2, desc[UR10][R2.64] ;  /* 0x0000000a02027981 */ /* 0x000ea8000c1e1900 */
[----:B------:R-:W2:Y:S02]  /*0bd0*/  LDG.E R4, desc[UR10][R4.64] ;  /* 0x0000000a04047981 */ /* 0x000ea4000c1e1900 */
[----:B--2---:R-:W-:-:S07]  /*0be0*/  FFMA R19, R2, R4, R19 ;  /* 0x0000000402137223 */ /* 0x004fce0000000013 */
.L_x_0:
[----:B------:R-:W0:Y:S01]  /*0bf0*/  LDCU.64 UR4, c[0x0][0x3b8] ;  /* 0x00007700ff0477ac */ /* 0x000e220008000a00 */
[----:B------:R-:W-:Y:S01]  /*0c00*/  MOV R2, R12 ;  /* 0x0000000c00027202 */ /* 0x000fe20000000f00 */
[----:B------:R-:W-:Y:S01]  /*0c10*/  IMAD.MOV.U32 R3, RZ, RZ, RZ ;  /* 0x000000ffff037224 */ /* 0x000fe200078e00ff */
[----:B------:R-:W1:Y:S03]  /*0c20*/  LDCU.64 UR6, c[0x0][0x3c0] ;  /* 0x00007800ff0677ac */ /* 0x000e660008000a00 */
[----:B0-----:R-:W-:-:S04]  /*0c30*/  IMAD.WIDE.U32 R2, R0, UR4, R2 ;  /* 0x0000000400027c25 */ /* 0x001fc8000f8e0002 */
[----:B------:R-:W-:Y:S01]  /*0c40*/  IMAD R3, R0, UR5, R3 ;  /* 0x0000000500037c24 */ /* 0x000fe2000f8e0203 */
[----:B-1----:R-:W-:-:S04]  /*0c50*/  LEA R4, P0, R2, UR6, 0x2 ;  /* 0x0000000602047c11 */ /* 0x002fc8000f8010ff */
[----:B------:R-:W-:-:S05]  /*0c60*/  LEA.HI.X R5, R2, UR7, R3, 0x2, P0 ;  /* 0x0000000702057c11 */ /* 0x000fca00080f1403 */
[----:B------:R-:W-:Y:S01]  /*0c70*/  STG.E desc[UR10][R4.64], R19 ;  /* 0x0000001304007986 */ /* 0x000fe2000c10190a */
[----:B------:R-:W-:Y:S05]  /*0c80*/  EXIT ;  /* 0x000000000000794d */ /* 0x000fea0003800000 */
.L_x_5:
[----:B------:R-:W-:-:S00]  /*0c90*/  BRA `(.L_x_5) ;  /* 0xfffffffc00fc7947 */ /* 0x000fc0000383ffff */
[----:B------:R-:W-:-:S00]  /*0ca0*/  NOP ;  /* 0x0000000000007918 */ /* 0x000fc00000000000 */
        /* <DEDUP_REMOVED lines=13> */
.L_x_6:


//--------------------- .nv.shared.reserved.0     --------------------------
	.section	.nv.shared.reserved.0,"aw",@nobits
	.weak		__nv_reservedSMEM_offset_0_alias
	.size		__nv_reservedSMEM_offset_0_alias, 0, 64
	.other		__nv_reservedSMEM_offset_0_alias,@"STO_CUDA_RESERVED_SHARED STV_DEFAULT"
__nv_reservedSMEM_offset_0_alias:
	.zero		0
	.zero		64


//--------------------- .nv.constant0._Z17matmul_gpu_kernel8matrix_sS_S_ --------------------------
	.section	.nv.constant0._Z17matmul_gpu_kernel8matrix_sS_S_,"a",@progbits
	.sectionflags	@""
	.align	4
.nv.constant0._Z17matmul_gpu_kernel8matrix_sS_S_:
	.zero		968


//--------------------- SYMBOLS --------------------------

	.type		.nv.reservedSmem.offset0,@object
	.size		.nv.reservedSmem.offset0,0x4
